//
// Generated by NVIDIA NVVM Compiler
//
// Compiler Build ID: CL-36424714
// Cuda compilation tools, release 13.0, V13.0.88
// Based on NVVM 20.0.0
//

.version 9.0
.target sm_100
.address_size 64

	// .globl	_Z13matmul_kernelPdS_S_i

.visible .entry _Z13matmul_kernelPdS_S_i(
	.param .u64 .ptr .align 1 _Z13matmul_kernelPdS_S_i_param_0,
	.param .u64 .ptr .align 1 _Z13matmul_kernelPdS_S_i_param_1,
	.param .u64 .ptr .align 1 _Z13matmul_kernelPdS_S_i_param_2,
	.param .u32 _Z13matmul_kernelPdS_S_i_param_3
)
{
	.reg .pred 	%p<10>;
	.reg .b32 	%r<41>;
	.reg .b64 	%rd<67>;
	.reg .b64 	%fd<67>;

	ld.param.u64 	%rd14, [_Z13matmul_kernelPdS_S_i_param_0];
	ld.param.u64 	%rd15, [_Z13matmul_kernelPdS_S_i_param_1];
	ld.param.u32 	%r17, [_Z13matmul_kernelPdS_S_i_param_3];
	cvta.to.global.u64 	%rd1, %rd15;
	cvta.to.global.u64 	%rd2, %rd14;
	mov.u32 	%r18, %ctaid.y;
	mov.u32 	%r19, %ntid.y;
	mov.u32 	%r20, %tid.y;
	mad.lo.s32 	%r1, %r18, %r19, %r20;
	mov.u32 	%r21, %ctaid.x;
	mov.u32 	%r22, %ntid.x;
	mov.u32 	%r23, %tid.x;
	mad.lo.s32 	%r2, %r21, %r22, %r23;
	max.s32 	%r24, %r1, %r2;
	setp.ge.s32 	%p1, %r24, %r17;
	@%p1 bra 	$L__BB0_13;
	mul.lo.s32 	%r3, %r17, %r1;
	and.b32  	%r4, %r17, 7;
	setp.lt.u32 	%p2, %r17, 8;
	mov.f64 	%fd66, 0d0000000000000000;
	mov.b32 	%r39, 0;
	@%p2 bra 	$L__BB0_4;
	and.b32  	%r26, %r17, 2147483640;
	neg.s32 	%r37, %r26;
	mul.wide.s32 	%rd16, %r17, 8;
	add.s64 	%rd3, %rd1, %rd16;
	mul.wide.s32 	%rd17, %r17, 16;
	add.s64 	%rd4, %rd1, %rd17;
	mul.wide.s32 	%rd18, %r17, 24;
	add.s64 	%rd5, %rd1, %rd18;
	mul.wide.s32 	%rd19, %r17, 32;
	add.s64 	%rd6, %rd1, %rd19;
	mul.wide.s32 	%rd20, %r17, 40;
	add.s64 	%rd7, %rd1, %rd20;
	mul.wide.s32 	%rd21, %r17, 48;
	add.s64 	%rd8, %rd1, %rd21;
	mul.wide.s32 	%rd22, %r17, 56;
	add.s64 	%rd9, %rd1, %rd22;
	mul.wide.u32 	%rd23, %r3, 8;
	add.s64 	%rd24, %rd23, %rd2;
	add.s64 	%rd66, %rd24, 32;
	mov.f64 	%fd66, 0d0000000000000000;
	mov.u32 	%r36, %r2;
$L__BB0_3:
	.pragma "nounroll";
	and.b32  	%r39, %r17, 2147483640;
	mul.wide.s32 	%rd25, %r36, 8;
	add.s64 	%rd26, %rd3, %rd25;
	add.s64 	%rd27, %rd4, %rd25;
	add.s64 	%rd28, %rd5, %rd25;
	add.s64 	%rd29, %rd6, %rd25;
	add.s64 	%rd30, %rd7, %rd25;
	add.s64 	%rd31, %rd8, %rd25;
	add.s64 	%rd32, %rd9, %rd25;
	add.s64 	%rd33, %rd1, %rd25;
	ld.global.f64 	%fd16, [%rd66+-32];
	ld.global.f64 	%fd17, [%rd33];
	fma.rn.f64 	%fd18, %fd16, %fd17, %fd66;
	ld.global.f64 	%fd19, [%rd66+-24];
	ld.global.f64 	%fd20, [%rd26];
	fma.rn.f64 	%fd21, %fd19, %fd20, %fd18;
	ld.global.f64 	%fd22, [%rd66+-16];
	ld.global.f64 	%fd23, [%rd27];
	fma.rn.f64 	%fd24, %fd22, %fd23, %fd21;
	ld.global.f64 	%fd25, [%rd66+-8];
	ld.global.f64 	%fd26, [%rd28];
	fma.rn.f64 	%fd27, %fd25, %fd26, %fd24;
	ld.global.f64 	%fd28, [%rd66];
	ld.global.f64 	%fd29, [%rd29];
	fma.rn.f64 	%fd30, %fd28, %fd29, %fd27;
	ld.global.f64 	%fd31, [%rd66+8];
	ld.global.f64 	%fd32, [%rd30];
	fma.rn.f64 	%fd33, %fd31, %fd32, %fd30;
	ld.global.f64 	%fd34, [%rd66+16];
	ld.global.f64 	%fd35, [%rd31];
	fma.rn.f64 	%fd36, %fd34, %fd35, %fd33;
	ld.global.f64 	%fd37, [%rd66+24];
	ld.global.f64 	%fd38, [%rd32];
	fma.rn.f64 	%fd66, %fd37, %fd38, %fd36;
	add.s32 	%r37, %r37, 8;
	shl.b32 	%r27, %r17, 3;
	add.s32 	%r36, %r36, %r27;
	add.s64 	%rd66, %rd66, 64;
	setp.ne.s32 	%p3, %r37, 0;
	@%p3 bra 	$L__BB0_3;
$L__BB0_4:
	setp.eq.s32 	%p4, %r4, 0;
	@%p4 bra 	$L__BB0_12;
	and.b32  	%r12, %r17, 3;
	setp.lt.u32 	%p5, %r4, 4;
	@%p5 bra 	$L__BB0_7;
	add.s32 	%r28, %r39, %r3;
	mul.wide.u32 	%rd34, %r28, 8;
	add.s64 	%rd35, %rd2, %rd34;
	ld.global.f64 	%fd40, [%rd35];
	mad.lo.s32 	%r29, %r39, %r17, %r2;
	mul.wide.s32 	%rd36, %r29, 8;
	add.s64 	%rd37, %rd1, %rd36;
	ld.global.f64 	%fd41, [%rd37];
	fma.rn.f64 	%fd42, %fd40, %fd41, %fd66;
	cvt.u64.u32 	%rd38, %r3;
	cvt.u64.u32 	%rd39, %r39;
	add.s64 	%rd40, %rd39, %rd38;
	shl.b64 	%rd41, %rd40, 3;
	add.s64 	%rd42, %rd2, %rd41;
	ld.global.f64 	%fd43, [%rd42+8];
	mul.wide.s32 	%rd43, %r17, 8;
	add.s64 	%rd44, %rd37, %rd43;
	ld.global.f64 	%fd44, [%rd44];
	fma.rn.f64 	%fd45, %fd43, %fd44, %fd42;
	ld.global.f64 	%fd46, [%rd42+16];
	add.s64 	%rd45, %rd44, %rd43;
	ld.global.f64 	%fd47, [%rd45];
	fma.rn.f64 	%fd48, %fd46, %fd47, %fd45;
	ld.global.f64 	%fd49, [%rd42+24];
	add.s64 	%rd46, %rd45, %rd43;
	ld.global.f64 	%fd50, [%rd46];
	fma.rn.f64 	%fd66, %fd49, %fd50, %fd48;
	add.s32 	%r39, %r39, 4;
$L__BB0_7:
	setp.eq.s32 	%p6, %r12, 0;
	@%p6 bra 	$L__BB0_12;
	setp.eq.s32 	%p7, %r12, 1;
	@%p7 bra 	$L__BB0_10;
	add.s32 	%r30, %r39, %r3;
	mul.wide.u32 	%rd47, %r30, 8;
	add.s64 	%rd48, %rd2, %rd47;
	ld.global.f64 	%fd52, [%rd48];
	mad.lo.s32 	%r31, %r39, %r17, %r2;
	mul.wide.s32 	%rd49, %r31, 8;
	add.s64 	%rd50, %rd1, %rd49;
	ld.global.f64 	%fd53, [%rd50];
	fma.rn.f64 	%fd54, %fd52, %fd53, %fd66;
	cvt.u64.u32 	%rd51, %r3;
	cvt.u64.u32 	%rd52, %r39;
	add.s64 	%rd53, %rd52, %rd51;
	shl.b64 	%rd54, %rd53, 3;
	add.s64 	%rd55, %rd2, %rd54;
	ld.global.f64 	%fd55, [%rd55+8];
	mul.wide.s32 	%rd56, %r17, 8;
	add.s64 	%rd57, %rd50, %rd56;
	ld.global.f64 	%fd56, [%rd57];
	fma.rn.f64 	%fd66, %fd55, %fd56, %fd54;
	add.s32 	%r39, %r39, 2;
$L__BB0_10:
	and.b32  	%r32, %r17, 1;
	setp.eq.b32 	%p8, %r32, 1;
	not.pred 	%p9, %p8;
	@%p9 bra 	$L__BB0_12;
	add.s32 	%r33, %r39, %r3;
	mul.wide.u32 	%rd58, %r33, 8;
	add.s64 	%rd59, %rd2, %rd58;
	ld.global.f64 	%fd57, [%rd59];
	mad.lo.s32 	%r34, %r39, %r17, %r2;
	mul.wide.s32 	%rd60, %r34, 8;
	add.s64 	%rd61, %rd1, %rd60;
	ld.global.f64 	%fd58, [%rd61];
	fma.rn.f64 	%fd66, %fd57, %fd58, %fd66;
$L__BB0_12:
	ld.param.u64 	%rd65, [_Z13matmul_kernelPdS_S_i_param_2];
	add.s32 	%r35, %r3, %r2;
	cvta.to.global.u64 	%rd62, %rd65;
	mul.wide.s32 	%rd63, %r35, 8;
	add.s64 	%rd64, %rd62, %rd63;
	st.global.f64 	[%rd64], %fd66;
$L__BB0_13:
	ret;

}


// ===== COMPILED SASS (sm_100) =====

	.target	sm_100

	.elftype	@"ET_EXEC"


//--------------------- .note.nv.tkinfo           --------------------------
	.section	.note.nv.tkinfo,"",@"SHT_NOTE"
	.sectionflags	@"SHF_NOTE_NV_TKINFO"
	.tkinfo
        /*0018*/ 	.word	0x00000002
        /*0030*/ 	.string	""
        /*0030*/ 	.string	"ptxas"
        /*0030*/ 	.string	"Cuda compilation tools, release 13.0, V13.0.88"
        /*0030*/ 	.string	"Build cuda_13.0.r13.0/compiler.36424714_0"
        /*0030*/ 	.string	"-arch sm_100 -m 64 "



//--------------------- .note.nv.cuinfo           --------------------------
	.section	.note.nv.cuinfo,"",@"SHT_NOTE"
	.sectionflags	@"SHF_NOTE_NV_CUINFO"
        /*0018*/ 	.short	0x0002
        /*001a*/ 	.short	0x0064
        /*001c*/ 	.short	0x0082
	.zero		2


//--------------------- .nv.info                  --------------------------
	.section	.nv.info,"",@"SHT_CUDA_INFO"
	.align	4


	//----- nvinfo : EIATTR_REGCOUNT
	.align		4
        /*0000*/ 	.byte	0x04, 0x2f
        /*0002*/ 	.short	(.L_1 - .L_0)
	.align		4
.L_0:
        /*0004*/ 	.word	index@(_Z13matmul_kernelPdS_S_i)
        /*0008*/ 	.word	0x0000001e


	//----- nvinfo : EIATTR_FRAME_SIZE
	.align		4
.L_1:
        /*000c*/ 	.byte	0x04, 0x11
        /*000e*/ 	.short	(.L_3 - .L_2)
	.align		4
.L_2:
        /*0010*/ 	.word	index@(_Z13matmul_kernelPdS_S_i)
        /*0014*/ 	.word	0x00000000


	//----- nvinfo : EIATTR_MIN_STACK_SIZE
	.align		4
.L_3:
        /*0018*/ 	.byte	0x04, 0x12
        /*001a*/ 	.short	(.L_5 - .L_4)
	.align		4
.L_4:
        /*001c*/ 	.word	index@(_Z13matmul_kernelPdS_S_i)
        /*0020*/ 	.word	0x00000000
.L_5:


//--------------------- .nv.compat                --------------------------
	.section	.nv.compat,"",@"SHT_CUDA_COMPAT_INFO"
	.align	4
        /*0000*/ 	.byte	0x02, 0x09, 0x00, 0x00, 0x02, 0x02, 0x01, 0x00, 0x02, 0x05, 0x05, 0x00, 0x03, 0x07, 0x01, 0x01
        /*0010*/ 	.byte	0x02, 0x03, 0x00, 0x00, 0x02, 0x06, 0x01, 0x00, 0x04, 0x0b, 0x08, 0x00, 0x01, 0x00, 0x00, 0x00
        /*0020*/ 	.byte	0x00, 0x00, 0x00, 0x00


//--------------------- .nv.info._Z13matmul_kernelPdS_S_i --------------------------
	.section	.nv.info._Z13matmul_kernelPdS_S_i,"",@"SHT_CUDA_INFO"
	.sectionflags	@""
	.align	4


	//----- nvinfo : EIATTR_CUDA_API_VERSION
	.align		4
        /*0000*/ 	.byte	0x04, 0x37
        /*0002*/ 	.short	(.L_7 - .L_6)
.L_6:
        /*0004*/ 	.word	0x00000082


	//----- nvinfo : EIATTR_KPARAM_INFO
	.align		4
.L_7:
        /*0008*/ 	.byte	0x04, 0x17
        /*000a*/ 	.short	(.L_9 - .L_8)
.L_8:
        /*000c*/ 	.word	0x00000000
        /*0010*/ 	.short	0x0003
        /*0012*/ 	.short	0x0018
        /*0014*/ 	.byte	0x00, 0xf0, 0x11, 0x00


	//----- nvinfo : EIATTR_KPARAM_INFO
	.align		4
.L_9:
        /*0018*/ 	.byte	0x04, 0x17
        /*001a*/ 	.short	(.L_11 - .L_10)
.L_10:
        /*001c*/ 	.word	0x00000000
        /*0020*/ 	.short	0x0002
        /*0022*/ 	.short	0x0010
        /*0024*/ 	.byte	0x00, 0xf5, 0x21, 0x00


	//----- nvinfo : EIATTR_KPARAM_INFO
	.align		4
.L_11:
        /*0028*/ 	.byte	0x04, 0x17
        /*002a*/ 	.short	(.L_13 - .L_12)
.L_12:
        /*002c*/ 	.word	0x00000000
        /*0030*/ 	.short	0x0001
        /*0032*/ 	.short	0x0008
        /*0034*/ 	.byte	0x00, 0xf5, 0x21, 0x00


	//----- nvinfo : EIATTR_KPARAM_INFO
	.align		4
.L_13:
        /*0038*/ 	.byte	0x04, 0x17
        /*003a*/ 	.short	(.L_15 - .L_14)
.L_14:
        /*003c*/ 	.word	0x00000000
        /*0040*/ 	.short	0x0000
        /*0042*/ 	.short	0x0000
        /*0044*/ 	.byte	0x00, 0xf5, 0x21, 0x00


	//----- nvinfo : EIATTR_SPARSE_MMA_MASK
	.align		4
.L_15:
        /*0048*/ 	.byte	0x03, 0x50
        /*004a*/ 	.short	0x0000


	//----- nvinfo : EIATTR_MAXREG_COUNT
	.align		4
        /*004c*/ 	.byte	0x03, 0x1b
        /*004e*/ 	.short	0x00ff


	//----- nvinfo : EIATTR_MERCURY_ISA_VERSION
	.align		4
        /*0050*/ 	.byte	0x03, 0x5f
        /*0052*/ 	.short	0x0101


	//----- nvinfo : EIATTR_VRC_CTA_INIT_COUNT
	.align		4
        /*0054*/ 	.byte	0x02, 0x4a
	.zero		1
	.zero		1


	//----- nvinfo : EIATTR_EXIT_INSTR_OFFSETS
	.align		4
        /*0058*/ 	.byte	0x04, 0x1c
        /*005a*/ 	.short	(.L_17 - .L_16)


	//   ....[0]....
.L_16:
        /*005c*/ 	.word	0x000000c0


	//   ....[1]....
        /*0060*/ 	.word	0x00000ad0


	//----- nvinfo : EIATTR_CBANK_PARAM_SIZE
	.align		4
.L_17:
        /*0064*/ 	.byte	0x03, 0x19
        /*0066*/ 	.short	0x001c


	//----- nvinfo : EIATTR_PARAM_CBANK
	.align		4
        /*0068*/ 	.byte	0x04, 0x0a
        /*006a*/ 	.short	(.L_19 - .L_18)
	.align		4
.L_18:
        /*006c*/ 	.word	index@(.nv.constant0._Z13matmul_kernelPdS_S_i)
        /*0070*/ 	.short	0x0380
        /*0072*/ 	.short	0x001c


	//----- nvinfo : EIATTR_SW_WAR
	.align		4
.L_19:
        /*0074*/ 	.byte	0x04, 0x36
        /*0076*/ 	.short	(.L_21 - .L_20)
.L_20:
        /*0078*/ 	.word	0x00000008
.L_21:


//--------------------- .nv.callgraph             --------------------------
	.section	.nv.callgraph,"",@"SHT_CUDA_CALLGRAPH"
	.align	4
	.sectionentsize	8
	.align		4
        /*0000*/ 	.word	0x00000000
	.align		4
        /*0004*/ 	.word	0xffffffff
	.align		4
        /*0008*/ 	.word	0x00000000
	.align		4
        /*000c*/ 	.word	0xfffffffe
	.align		4
        /*0010*/ 	.word	0x00000000
	.align		4
        /*0014*/ 	.word	0xfffffffd
	.align		4
        /*0018*/ 	.word	0x00000000
	.align		4
        /*001c*/ 	.word	0xfffffffc


//--------------------- .text._Z13matmul_kernelPdS_S_i --------------------------
	.section	.text._Z13matmul_kernelPdS_S_i,"ax",@progbits
	.align	128
        .global         _Z13matmul_kernelPdS_S_i
        .type           _Z13matmul_kernelPdS_S_i,@function
        .size           _Z13matmul_kernelPdS_S_i,(.L_x_5 - _Z13matmul_kernelPdS_S_i)
        .other          _Z13matmul_kernelPdS_S_i,@"STO_CUDA_ENTRY STV_DEFAULT"
_Z13matmul_kernelPdS_S_i:
.text._Z13matmul_kernelPdS_S_i:
[----:B------:R-:W-:Y:S01]  /*0000*/  LDC R1, c[0x0][0x37c] ;  /* 0x0000df00ff017b82 */ /* 0x000fe20000000800 */
[----:B------:R-:W0:Y:S07]  /*0010*/  S2R R0, SR_TID.Y ;  /* 0x0000000000007919 */ /* 0x000e2e0000002200 */
[----:B------:R-:W0:Y:S01]  /*0020*/  S2UR UR4, SR_CTAID.Y ;  /* 0x00000000000479c3 */ /* 0x000e220000002600 */
[----:B------:R-:W1:Y:S01]  /*0030*/  LDCU UR18, c[0x0][0x398] ;  /* 0x00007300ff1277ac */ /* 0x000e620008000800 */
[----:B------:R-:W2:Y:S06]  /*0040*/  S2R R3, SR_TID.X ;  /* 0x0000000000037919 */ /* 0x000eac0000002100 */
[----:B------:R-:W0:Y:S08]  /*0050*/  LDC R21, c[0x0][0x364] ;  /* 0x0000d900ff157b82 */ /* 0x000e300000000800 */
[----:B------:R-:W2:Y:S08]  /*0060*/  S2UR UR5, SR_CTAID.X ;  /* 0x00000000000579c3 */ /* 0x000eb00000002500 */
[----:B------:R-:W2:Y:S01]  /*0070*/  LDC R2, c[0x0][0x360] ;  /* 0x0000d800ff027b82 */ /* 0x000ea20000000800 */
[----:B0-----:R-:W-:-:S02]  /*0080*/  IMAD R21, R21, UR4, R0 ;  /* 0x0000000415157c24 */ /* 0x001fc4000f8e0200 */
[----:B--2---:R-:W-:-:S05]  /*0090*/  IMAD R0, R2, UR5, R3 ;  /* 0x0000000502007c24 */ /* 0x004fca000f8e0203 */
[----:B------:R-:W-:-:S04]  /*00a0*/  VIMNMX R2, PT, PT, R21, R0, !PT ;  /* 0x0000000015027248 */ /* 0x000fc80007fe0100 */
[----:B-1----:R-:W-:-:S13]  /*00b0*/  ISETP.GE.AND P0, PT, R2, UR18, PT ;  /* 0x0000001202007c0c */ /* 0x002fda000bf06270 */
[----:B------:R-:W-:Y:S05]  /*00c0*/  @P0 EXIT ;  /* 0x000000000000094d */ /* 0x000fea0003800000 */
[----:B------:R-:W-:Y:S02]  /*00d0*/  UISETP.GE.U32.AND UP0, UPT, UR18, 0x8, UPT ;  /* 0x000000081200788c */ /* 0x000fe4000bf06070 */
[----:B------:R-:W-:Y:S01]  /*00e0*/  IMAD R21, R21, UR18, RZ ;  /* 0x0000001215157c24 */ /* 0x000fe2000f8e02ff */
[----:B------:R-:W-:Y:S01]  /*00f0*/  CS2R R12, SRZ ;  /* 0x00000000000c7805 */ /* 0x000fe2000001ff00 */
[----:B------:R-:W0:Y:S01]  /*0100*/  LDCU.64 UR16, c[0x0][0x358] ;  /* 0x00006b00ff1077ac */ /* 0x000e220008000a00 */
[----:B------:R-:W-:-:S04]  /*0110*/  UMOV UR4, URZ ;  /* 0x000000ff00047c82 */ /* 0x000fc80008000000 */
[----:B------:R-:W-:Y:S05]  /*0120*/  BRA.U !UP0, `(.L_x_0) ;  /* 0x0000000508147547 */ /* 0x000fea000b800000 */
[----:B------:R-:W1:Y:S01]  /*0130*/  LDCU.128 UR20, c[0x0][0x380] ;  /* 0x00007000ff1477ac */ /* 0x000e620008000c00 */
[----:B------:R-:W-:Y:S01]  /*0140*/  IMAD.MOV.U32 R20, RZ, RZ, R0 ;  /* 0x000000ffff147224 */ /* 0x000fe200078e0000 */
[----:B------:R-:W-:Y:S01]  /*0150*/  CS2R R12, SRZ ;  /* 0x00000000000c7805 */ /* 0x000fe2000001ff00 */
[----:B------:R-:W-:-:S04]  /*0160*/  ULOP3.LUT UR4, UR18, 0x7ffffff8, URZ, 0xc0, !UPT ;  /* 0x7ffffff812047892 */ /* 0x000fc8000f8ec0ff */
[----:B------:R-:W-:Y:S01]  /*0170*/  UIADD3 UR4, UPT, UPT, -UR4, URZ, URZ ;  /* 0x000000ff04047290 */ /* 0x000fe2000fffe1ff */
[----:B-1----:R-:W-:Y:S01]  /*0180*/  MOV R2, UR20 ;  /* 0x0000001400027c02 */ /* 0x002fe20008000f00 */
[----:B------:R-:W-:Y:S01]  /*0190*/  IMAD.U32 R3, RZ, RZ, UR21 ;  /* 0x00000015ff037e24 */ /* 0x000fe2000f8e00ff */
[----:B------:R-:W-:Y:S02]  /*01a0*/  UIMAD.WIDE UR6, UR18, 0x18, UR22 ;  /* 0x00000018120678a5 */ /* 0x000fe4000f8e0216 */
[----:B------:R-:W-:Y:S01]  /*01b0*/  UIMAD.WIDE UR8, UR18, 0x20, UR22 ;  /* 0x00000020120878a5 */ /* 0x000fe2000f8e0216 */
[----:B------:R-:W-:Y:S01]  /*01c0*/  IMAD.WIDE.U32 R2, R21, 0x8, R2 ;  /* 0x0000000815027825 */ /* 0x000fe200078e0002 */
[----:B------:R-:W-:Y:S02]  /*01d0*/  UIMAD.WIDE UR10, UR18, 0x28, UR22 ;  /* 0x00000028120a78a5 */ /* 0x000fe4000f8e0216 */
[----:B------:R-:W-:Y:S01]  /*01e0*/  UIMAD.WIDE UR12, UR18, 0x30, UR22 ;  /* 0x00000030120c78a5 */ /* 0x000fe2000f8e0216 */
[----:B------:R-:W-:Y:S01]  /*01f0*/  IADD3 R8, P0, PT, R2, 0x20, RZ ;  /* 0x0000002002087810 */ /* 0x000fe20007f1e0ff */
[----:B------:R-:W-:-:S03]  /*0200*/  UIMAD.WIDE UR14, UR18, 0x38, UR22 ;  /* 0x00000038120e78a5 */ /* 0x000fc6000f8e0216 */
[----:B------:R-:W-:-:S09]  /*0210*/  IADD3.X R9, PT, PT, RZ, R3, RZ, P0, !PT ;  /* 0x00000003ff097210 */ /* 0x000fd200007fe4ff */
.L_x_1:
[----:B------:R-:W-:Y:S01]  /*0220*/  HFMA2 R23, -RZ, RZ, 0, 4.76837158203125e-07 ;  /* 0x00000008ff177431 */ /* 0x000fe200000001ff */
[----:B------:R-:W-:Y:S01]  /*0230*/  UIMAD.WIDE UR24, UR18, 0x8, UR22 ;  /* 0x00000008121878a5 */ /* 0x000fe2000f8e0216 */
[----:B------:R-:W-:Y:S01]  /*0240*/  IMAD.MOV.U32 R2, RZ, RZ, R8 ;  /* 0x000000ffff027224 */ /* 0x000fe200078e0008 */
[----:B------:R-:W-:Y:S01]  /*0250*/  MOV R3, R9 ;  /* 0x0000000900037202 */ /* 0x000fe20000000f00 */
[----:B------:R-:W-:-:S03]  /*0260*/  UIMAD.WIDE UR20, UR18, 0x10, UR22 ;  /* 0x00000010121478a5 */ /* 0x000fc6000f8e0216 */
[----:B------:R-:W-:Y:S01]  /*0270*/  MOV R19, UR25 ;  /* 0x0000001900137c02 */ /* 0x000fe20008000f00 */
[----:B------:R-:W-:Y:S01]  /*0280*/  IMAD.U32 R18, RZ, RZ, UR24 ;  /* 0x00000018ff127e24 */ /* 0x000fe2000f8e00ff */
[----:B0-----:R-:W2:Y:S01]  /*0290*/  LDG.E.64 R24, desc[UR16][R2.64+-0x20] ;  /* 0xffffe01002187981 */ /* 0x001ea2000c1e1b00 */
[C---:B------:R-:W-:Y:S01]  /*02a0*/  IMAD.WIDE R22, R20.reuse, R23, UR22 ;  /* 0x0000001614167e25 */ /* 0x040fe2000f8e0217 */
[----:B------:R-:W-:Y:S02]  /*02b0*/  MOV R16, UR20 ;  /* 0x0000001400107c02 */ /* 0x000fe40008000f00 */
[----:B------:R-:W3:Y:S01]  /*02c0*/  LDG.E.64 R10, desc[UR16][R2.64+-0x18] ;  /* 0xffffe810020a7981 */ /* 0x000ee2000c1e1b00 */
[----:B------:R-:W-:-:S03]  /*02d0*/  IMAD.WIDE R18, R20, 0x8, R18 ;  /* 0x0000000814127825 */ /* 0x000fc600078e0212 */
[----:B------:R-:W2:Y:S01]  /*02e0*/  LDG.E.64 R22, desc[UR16][R22.64] ;  /* 0x0000001016167981 */ /* 0x000ea2000c1e1b00 */
[----:B------:R-:W-:-:S03]  /*02f0*/  IMAD.U32 R17, RZ, RZ, UR21 ;  /* 0x00000015ff117e24 */ /* 0x000fc6000f8e00ff */
[----:B------:R-:W3:Y:S01]  /*0300*/  LDG.E.64 R18, desc[UR16][R18.64] ;  /* 0x0000001012127981 */ /* 0x000ee2000c1e1b00 */
[----:B------:R-:W-:-:S04]  /*0310*/  IMAD.WIDE R16, R20, 0x8, R16 ;  /* 0x0000000814107825 */ /* 0x000fc800078e0210 */
[----:B------:R-:W-:Y:S01]  /*0320*/  HFMA2 R9, -RZ, RZ, 0, 4.76837158203125e-07 ;  /* 0x00000008ff097431 */ /* 0x000fe200000001ff */
[----:B------:R-:W4:Y:S04]  /*0330*/  LDG.E.64 R14, desc[UR16][R2.64+-0x10] ;  /* 0xfffff010020e7981 */ /* 0x000f28000c1e1b00 */
[----:B------:R-:W4:Y:S01]  /*0340*/  LDG.E.64 R16, desc[UR16][R16.64] ;  /* 0x0000001010107981 */ /* 0x000f22000c1e1b00 */
[----:B------:R-:W-:-:S03]  /*0350*/  IMAD.WIDE R8, R20, R9, UR6 ;  /* 0x0000000614087e25 */ /* 0x000fc6000f8e0209 */
[----:B------:R-:W5:Y:S04]  /*0360*/  LDG.E.64 R6, desc[UR16][R2.64+-0x8] ;  /* 0xfffff81002067981 */ /* 0x000f68000c1e1b00 */
[----:B------:R-:W5:Y:S01]  /*0370*/  LDG.E.64 R8, desc[UR16][R8.64] ;  /* 0x0000001008087981 */ /* 0x000f62000c1e1b00 */
[----:B------:R-:W-:-:S05]  /*0380*/  MOV R5, 0x8 ;  /* 0x0000000800057802 */ /* 0x000fca0000000f00 */
[----:B------:R-:W-:-:S06]  /*0390*/  IMAD.WIDE R4, R20, R5, UR8 ;  /* 0x0000000814047e25 */ /* 0x000fcc000f8e0205 */
[----:B------:R-:W5:Y:S01]  /*03a0*/  LDG.E.64 R4, desc[UR16][R4.64] ;  /* 0x0000001004047981 */ /* 0x000f62000c1e1b00 */
[----:B--2---:R-:W-:Y:S01]  /*03b0*/  DFMA R24, R24, R22, R12 ;  /* 0x000000161818722b */ /* 0x004fe2000000000c */
[----:B------:R-:W-:Y:S02]  /*03c0*/  IMAD.MOV.U32 R23, RZ, RZ, 0x8 ;  /* 0x00000008ff177424 */ /* 0x000fe400078e00ff */
[----:B------:R-:W2:Y:S02]  /*03d0*/  LDG.E.64 R12, desc[UR16][R2.64] ;  /* 0x00000010020c7981 */ /* 0x000ea4000c1e1b00 */
[----:B------:R-:W-:-:S03]  /*03e0*/  IMAD.WIDE R22, R20, R23, UR10 ;  /* 0x0000000a14167e25 */ /* 0x000fc6000f8e0217 */
[----:B---3--:R-:W-:Y:S01]  /*03f0*/  DFMA R18, R10, R18, R24 ;  /* 0x000000120a12722b */ /* 0x008fe20000000018 */
[----:B------:R-:W-:Y:S01]  /*0400*/  MOV R25, 0x8 ;  /* 0x0000000800197802 */ /* 0x000fe20000000f00 */
[----:B------:R-:W3:Y:S04]  /*0410*/  LDG.E.64 R10, desc[UR16][R2.64+0x8] ;  /* 0x00000810020a7981 */ /* 0x000ee8000c1e1b00 */
[----:B------:R-:W3:Y:S01]  /*0420*/  LDG.E.64 R22, desc[UR16][R22.64] ;  /* 0x0000001016167981 */ /* 0x000ee2000c1e1b00 */
[C---:B------:R-:W-:Y:S01]  /*0430*/  IMAD.WIDE R24, R20.reuse, R25, UR12 ;  /* 0x0000000c14187e25 */ /* 0x040fe2000f8e0219 */
[----:B----4-:R-:W-:Y:S01]  /*0440*/  DFMA R16, R14, R16, R18 ;  /* 0x000000100e10722b */ /* 0x010fe20000000012 */
[----:B------:R-:W-:Y:S01]  /*0450*/  MOV R19, 0x8 ;  /* 0x0000000800137802 */ /* 0x000fe20000000f00 */
[----:B------:R-:W4:Y:S04]  /*0460*/  LDG.E.64 R14, desc[UR16][R2.64+0x10] ;  /* 0x00001010020e7981 */ /* 0x000f28000c1e1b00 */
[----:B------:R-:W4:Y:S01]  /*0470*/  LDG.E.64 R24, desc[UR16][R24.64] ;  /* 0x0000001018187981 */ /* 0x000f22000c1e1b00 */
[----:B------:R-:W-:Y:S01]  /*0480*/  IMAD.WIDE R18, R20, R19, UR14 ;  /* 0x0000000e14127e25 */ /* 0x000fe2000f8e0213 */
[----:B-----5:R-:W-:-:S02]  /*0490*/  DFMA R8, R6, R8, R16 ;  /* 0x000000080608722b */ /* 0x020fc40000000010 */
[----:B------:R-:W5:Y:S04]  /*04a0*/  LDG.E.64 R6, desc[UR16][R2.64+0x18] ;  /* 0x0000181002067981 */ /* 0x000f68000c1e1b00 */
[----:B------:R-:W5:Y:S01]  /*04b0*/  LDG.E.64 R18, desc[UR16][R18.64] ;  /* 0x0000001012127981 */ /* 0x000f62000c1e1b00 */
[----:B------:R-:W-:-:S04]  /*04c0*/  UIADD3 UR4, UPT, UPT, UR4, 0x8, URZ ;  /* 0x0000000804047890 */ /* 0x000fc8000fffe0ff */
[----:B------:R-:W-:Y:S01]  /*04d0*/  UISETP.NE.AND UP0, UPT, UR4, URZ, UPT ;  /* 0x000000ff0400728c */ /* 0x000fe2000bf05270 */
[----:B--2---:R-:W-:-:S08]  /*04e0*/  DFMA R4, R12, R4, R8 ;  /* 0x000000040c04722b */ /* 0x004fd00000000008 */
[----:B---3--:R-:W-:-:S08]  /*04f0*/  DFMA R4, R10, R22, R4 ;  /* 0x000000160a04722b */ /* 0x008fd00000000004 */
[----:B----4-:R-:W-:Y:S01]  /*0500*/  DFMA R4, R14, R24, R4 ;  /* 0x000000180e04722b */ /* 0x010fe20000000004 */
[----:B------:R-:W-:-:S07]  /*0510*/  IADD3 R8, P0, PT, R2, 0x40, RZ ;  /* 0x0000004002087810 */ /* 0x000fce0007f1e0ff */
[----:B-----5:R-:W-:Y:S01]  /*0520*/  DFMA R12, R6, R18, R4 ;  /* 0x00000012060c722b */ /* 0x020fe20000000004 */
[----:B------:R-:W-:Y:S01]  /*0530*/  IMAD.U32 R5, RZ, RZ, UR18 ;  /* 0x00000012ff057e24 */ /* 0x000fe2000f8e00ff */
[----:B------:R-:W-:-:S04]  /*0540*/  IADD3.X R9, PT, PT, RZ, R3, RZ, P0, !PT ;  /* 0x00000003ff097210 */ /* 0x000fc800007fe4ff */
[----:B------:R-:W-:Y:S01]  /*0550*/  LEA R20, R5, R20, 0x3 ;  /* 0x0000001405147211 */ /* 0x000fe200078e18ff */
[----:B------:R-:W-:Y:S06]  /*0560*/  BRA.U UP0, `(.L_x_1) ;  /* 0xfffffffd002c7547 */ /* 0x000fec000b83ffff */
[----:B------:R-:W-:-:S12]  /*0570*/  ULOP3.LUT UR4, UR18, 0x7ffffff8, URZ, 0xc0, !UPT ;  /* 0x7ffffff812047892 */ /* 0x000fd8000f8ec0ff */
.L_x_0:
[----:B------:R-:W-:-:S04]  /*0580*/  ULOP3.LUT UR6, UR18, 0x7, URZ, 0xc0, !UPT ;  /* 0x0000000712067892 */ /* 0x000fc8000f8ec0ff */
[----:B------:R-:W-:-:S09]  /*0590*/  UISETP.NE.AND UP0, UPT, UR6, URZ, UPT ;  /* 0x000000ff0600728c */ /* 0x000fd2000bf05270 */
[----:B------:R-:W-:Y:S05]  /*05a0*/  BRA.U !UP0, `(.L_x_2) ;  /* 0x0000000508387547 */ /* 0x000fea000b800000 */
[----:B------:R-:W-:Y:S02]  /*05b0*/  UISETP.GE.U32.AND UP0, UPT, UR6, 0x4, UPT ;  /* 0x000000040600788c */ /* 0x000fe4000bf06070 */
[----:B------:R-:W-:-:S04]  /*05c0*/  ULOP3.LUT UR5, UR18, 0x3, URZ, 0xc0, !UPT ;  /* 0x0000000312057892 */ /* 0x000fc8000f8ec0ff */
[----:B------:R-:W-:-:S03]  /*05d0*/  UISETP.NE.AND UP1, UPT, UR5, URZ, UPT ;  /* 0x000000ff0500728c */ /* 0x000fc6000bf25270 */
[----:B------:R-:W-:Y:S08]  /*05e0*/  BRA.U !UP0, `(.L_x_3) ;  /* 0x00000001087c7547 */ /* 0x000ff0000b800000 */
[----:B------:R-:W1:Y:S01]  /*05f0*/  LDC.64 R10, c[0x0][0x380] ;  /* 0x0000e000ff0a7b82 */ /* 0x000e620000000a00 */
[----:B------:R-:W2:Y:S01]  /*0600*/  LDCU.64 UR6, c[0x0][0x380] ;  /* 0x00007000ff0677ac */ /* 0x000ea20008000a00 */
[----:B------:R-:W-:Y:S01]  /*0610*/  IMAD.U32 R5, RZ, RZ, UR4 ;  /* 0x00000004ff057e24 */ /* 0x000fe2000f8e00ff */
[C---:B------:R-:W-:Y:S01]  /*0620*/  IADD3 R3, PT, PT, R21.reuse, UR4, RZ ;  /* 0x0000000415037c10 */ /* 0x040fe2000fffe0ff */
[----:B------:R-:W-:Y:S01]  /*0630*/  IMAD.U32 R23, RZ, RZ, UR18 ;  /* 0x00000012ff177e24 */ /* 0x000fe2000f8e00ff */
[----:B------:R-:W-:Y:S01]  /*0640*/  IADD3 R2, P0, PT, R21, UR4, RZ ;  /* 0x0000000415027c10 */ /* 0x000fe2000ff1e0ff */
[----:B------:R-:W-:Y:S02]  /*0650*/  IMAD R5, R5, UR18, R0 ;  /* 0x0000001205057c24 */ /* 0x000fe4000f8e0200 */
[----:B------:R-:W3:Y:S01]  /*0660*/  LDC.64 R18, c[0x0][0x388] ;  /* 0x0000e200ff127b82 */ /* 0x000ee20000000a00 */
[----:B------:R-:W-:Y:S01]  /*0670*/  MOV R25, UR18 ;  /* 0x0000001200197c02 */ /* 0x000fe20008000f00 */
[----:B-1----:R-:W-:Y:S01]  /*0680*/  IMAD.WIDE.U32 R10, R3, 0x8, R10 ;  /* 0x00000008030a7825 */ /* 0x002fe200078e000a */
[----:B------:R-:W-:-:S02]  /*0690*/  IADD3.X R3, PT, PT, RZ, RZ, RZ, P0, !PT ;  /* 0x000000ffff037210 */ /* 0x000fc400007fe4ff */
[----:B--2---:R-:W-:-:S03]  /*06a0*/  LEA R16, P0, R2, UR6, 0x3 ;  /* 0x0000000602107c11 */ /* 0x004fc6000f8018ff */
[----:B0-----:R-:W2:Y:S01]  /*06b0*/  LDG.E.64 R10, desc[UR16][R10.64] ;  /* 0x000000100a0a7981 */ /* 0x001ea2000c1e1b00 */
[----:B---3--:R-:W-:Y:S01]  /*06c0*/  IMAD.WIDE R18, R5, 0x8, R18 ;  /* 0x0000000805127825 */ /* 0x008fe200078e0212 */
[----:B------:R-:W-:-:S04]  /*06d0*/  LEA.HI.X R17, R2, UR7, R3, 0x3, P0 ;  /* 0x0000000702117c11 */ /* 0x000fc800080f1c03 */
[----:B------:R-:W2:Y:S01]  /*06e0*/  LDG.E.64 R14, desc[UR16][R18.64] ;  /* 0x00000010120e7981 */ /* 0x000ea2000c1e1b00 */
[----:B------:R-:W-:-:S03]  /*06f0*/  IMAD.WIDE R22, R23, 0x8, R18 ;  /* 0x0000000817167825 */ /* 0x000fc600078e0212 */
[----:B------:R-:W3:Y:S04]  /*0700*/  LDG.E.64 R6, desc[UR16][R16.64+0x8] ;  /* 0x0000081010067981 */ /* 0x000ee8000c1e1b00 */
[----:B------:R-:W3:Y:S01]  /*0710*/  LDG.E.64 R8, desc[UR16][R22.64] ;  /* 0x0000001016087981 */ /* 0x000ee2000c1e1b00 */
[----:B------:R-:W-:Y:S01]  /*0720*/  IMAD.WIDE R24, R25, 0x8, R22 ;  /* 0x0000000819187825 */ /* 0x000fe200078e0216 */
[----:B------:R-:W-:Y:S02]  /*0730*/  MOV R27, UR18 ;  /* 0x00000012001b7c02 */ /* 0x000fe40008000f00 */
[----:B------:R-:W4:Y:S04]  /*0740*/  LDG.E.64 R2, desc[UR16][R16.64+0x10] ;  /* 0x0000101010027981 */ /* 0x000f28000c1e1b00 */
[----:B------:R-:W4:Y:S01]  /*0750*/  LDG.E.64 R4, desc[UR16][R24.64] ;  /* 0x0000001018047981 */ /* 0x000f22000c1e1b00 */
[----:B------:R-:W-:-:S03]  /*0760*/  IMAD.WIDE R26, R27, 0x8, R24 ;  /* 0x000000081b1a7825 */ /* 0x000fc600078e0218 */
[----:B------:R-:W5:Y:S04]  /*0770*/  LDG.E.64 R18, desc[UR16][R16.64+0x18] ;  /* 0x0000181010127981 */ /* 0x000f68000c1e1b00 */
[----:B------:R-:W5:Y:S01]  /*0780*/  LDG.E.64 R26, desc[UR16][R26.64] ;  /* 0x000000101a1a7981 */ /* 0x000f62000c1e1b00 */
[----:B------:R-:W-:Y:S01]  /*0790*/  UIADD3 UR4, UPT, UPT, UR4, 0x4, URZ ;  /* 0x0000000404047890 */ /* 0x000fe2000fffe0ff */
[----:B--2---:R-:W-:-:S08]  /*07a0*/  DFMA R10, R10, R14, R12 ;  /* 0x0000000e0a0a722b */ /* 0x004fd0000000000c */
[----:B---3--:R-:W-:-:S08]  /*07b0*/  DFMA R6, R6, R8, R10 ;  /* 0x000000080606722b */ /* 0x008fd0000000000a */
[----:B----4-:R-:W-:-:S08]  /*07c0*/  DFMA R2, R2, R4, R6 ;  /* 0x000000040202722b */ /* 0x010fd00000000006 */
[----:B-----5:R-:W-:-:S11]  /*07d0*/  DFMA R12, R18, R26, R2 ;  /* 0x0000001a120c722b */ /* 0x020fd60000000002 */
.L_x_3:
[----:B------:R-:W-:Y:S05]  /*07e0*/  BRA.U !UP1, `(.L_x_2) ;  /* 0x0000000109a87547 */ /* 0x000fea000b800000 */
[----:B------:R-:W-:Y:S01]  /*07f0*/  UISETP.NE.AND UP0, UPT, UR5, 0x1, UPT ;  /* 0x000000010500788c */ /* 0x000fe2000bf05270 */
[----:B------:R-:W-:Y:S01]  /*0800*/  IMAD.U32 R9, RZ, RZ, UR4 ;  /* 0x00000004ff097e24 */ /* 0x000fe2000f8e00ff */
[----:B------:R-:W-:Y:S02]  /*0810*/  ULOP3.LUT UR5, UR18, 0x1, URZ, 0xc0, !UPT ;  /* 0x0000000112057892 */ /* 0x000fe4000f8ec0ff */
[----:B------:R-:W-:Y:S02]  /*0820*/  MOV R11, UR18 ;  /* 0x00000012000b7c02 */ /* 0x000fe40008000f00 */
[----:B------:R-:W-:Y:S01]  /*0830*/  PLOP3.LUT P1, PT, PT, PT, UP0, 0x80, 0x8 ;  /* 0x000000000008781c */ /* 0x000fe20003f2f008 */
[----:B------:R-:W-:-:S04]  /*0840*/  UISETP.NE.U32.AND UP1, UPT, UR5, 0x1, UPT ;  /* 0x000000010500788c */ /* 0x000fc8000bf25070 */
[----:B------:R-:W1:Y:S02]  /*0850*/  @UP0 LDCU.128 UR8, c[0x0][0x380] ;  /* 0x00007000ff0807ac */ /* 0x000e640008000c00 */
[----:B------:R-:W-:Y:S01]  /*0860*/  PLOP3.LUT P0, PT, PT, PT, UP1, 0x80, 0x8 ;  /* 0x000000000008781c */ /* 0x000fe20003f0f018 */
[----:B------:R-:W2:Y:S05]  /*0870*/  @UP0 LDCU.64 UR6, c[0x0][0x380] ;  /* 0x00007000ff0607ac */ /* 0x000eaa0008000a00 */
[C---:B------:R-:W-:Y:S01]  /*0880*/  @P1 IADD3 R7, PT, PT, R21.reuse, UR4, RZ ;  /* 0x0000000415071c10 */ /* 0x040fe2000fffe0ff */
[----:B------:R-:W3:Y:S01]  /*0890*/  @!UP1 LDCU.128 UR12, c[0x0][0x380] ;  /* 0x00007000ff0c97ac */ /* 0x000ee20008000c00 */
[----:B------:R-:W-:Y:S01]  /*08a0*/  @P1 IADD3 R6, P2, PT, R21, UR4, RZ ;  /* 0x0000000415061c10 */ /* 0x000fe2000ff5e0ff */
[----:B------:R-:W-:Y:S01]  /*08b0*/  @P1 IMAD R9, R9, UR18, R0 ;  /* 0x0000001209091c24 */ /* 0x000fe2000f8e0200 */
[----:B------:R-:W-:Y:S01]  /*08c0*/  @UP0 UIADD3 UR4, UPT, UPT, UR4, 0x2, URZ ;  /* 0x0000000204040890 */ /* 0x000fe2000fffe0ff */
[----:B-1----:R-:W-:Y:S01]  /*08d0*/  MOV R2, UR8 ;  /* 0x0000000800027c02 */ /* 0x002fe20008000f00 */
[----:B------:R-:W-:Y:S01]  /*08e0*/  IMAD.U32 R3, RZ, RZ, UR9 ;  /* 0x00000009ff037e24 */ /* 0x000fe2000f8e00ff */
[----:B------:R-:W-:-:S02]  /*08f0*/  MOV R4, UR10 ;  /* 0x0000000a00047c02 */ /* 0x000fc40008000f00 */
[----:B------:R-:W-:Y:S01]  /*0900*/  MOV R5, UR11 ;  /* 0x0000000b00057c02 */ /* 0x000fe20008000f00 */
[----:B------:R-:W-:-:S04]  /*0910*/  @P1 IMAD.WIDE.U32 R2, R7, 0x8, R2 ;  /* 0x0000000807021825 */ /* 0x000fc800078e0002 */
[----:B------:R-:W-:Y:S01]  /*0920*/  @P1 IMAD.WIDE R4, R9, 0x8, R4 ;  /* 0x0000000809041825 */ /* 0x000fe200078e0204 */
[----:B------:R-:W-:Y:S01]  /*0930*/  MOV R19, UR4 ;  /* 0x0000000400137c02 */ /* 0x000fe20008000f00 */
[----:B0-----:R-:W4:Y:S02]  /*0940*/  @P1 LDG.E.64 R2, desc[UR16][R2.64] ;  /* 0x0000001002021981 */ /* 0x001f24000c1e1b00 */
[----:B------:R-:W-:Y:S01]  /*0950*/  @P1 IMAD.X R7, RZ, RZ, RZ, P2 ;  /* 0x000000ffff071224 */ /* 0x000fe200010e06ff */
[----:B--2---:R-:W-:-:S04]  /*0960*/  @P1 LEA R8, P2, R6, UR6, 0x3 ;  /* 0x0000000606081c11 */ /* 0x004fc8000f8418ff */
[----:B------:R-:W-:Y:S01]  /*0970*/  @P1 LEA.HI.X R9, R6, UR7, R7, 0x3, P2 ;  /* 0x0000000706091c11 */ /* 0x000fe200090f1c07 */
[----:B------:R-:W-:Y:S02]  /*0980*/  @P1 IMAD.WIDE R6, R11, 0x8, R4 ;  /* 0x000000080b061825 */ /* 0x000fe400078e0204 */
[----:B------:R-:W4:Y:S01]  /*0990*/  @P1 LDG.E.64 R4, desc[UR16][R4.64] ;  /* 0x0000001004041981 */ /* 0x000f22000c1e1b00 */
[----:B---3--:R-:W-:Y:S01]  /*09a0*/  MOV R14, UR12 ;  /* 0x0000000c000e7c02 */ /* 0x008fe20008000f00 */
[----:B------:R-:W-:Y:S01]  /*09b0*/  IMAD.U32 R15, RZ, RZ, UR13 ;  /* 0x0000000dff0f7e24 */ /* 0x000fe2000f8e00ff */
[----:B------:R-:W-:Y:S01]  /*09c0*/  MOV R10, UR14 ;  /* 0x0000000e000a7c02 */ /* 0x000fe20008000f00 */
[----:B------:R-:W-:Y:S01]  /*09d0*/  IMAD.U32 R11, RZ, RZ, UR15 ;  /* 0x0000000fff0b7e24 */ /* 0x000fe2000f8e00ff */
[----:B------:R-:W-:Y:S01]  /*09e0*/  @!P0 IADD3 R17, PT, PT, R21, UR4, RZ ;  /* 0x0000000415118c10 */ /* 0x000fe2000fffe0ff */
[----:B------:R-:W-:Y:S01]  /*09f0*/  @!P0 IMAD R19, R19, UR18, R0 ;  /* 0x0000001213138c24 */ /* 0x000fe2000f8e0200 */
[----:B------:R-:W2:Y:S04]  /*0a00*/  @P1 LDG.E.64 R6, desc[UR16][R6.64] ;  /* 0x0000001006061981 */ /* 0x000ea8000c1e1b00 */
[----:B------:R-:W2:Y:S01]  /*0a10*/  @P1 LDG.E.64 R8, desc[UR16][R8.64+0x8] ;  /* 0x0000081008081981 */ /* 0x000ea2000c1e1b00 */
[----:B------:R-:W-:-:S04]  /*0a20*/  @!P0 IMAD.WIDE.U32 R14, R17, 0x8, R14 ;  /* 0x00000008110e8825 */ /* 0x000fc800078e000e */
[----:B------:R-:W-:Y:S02]  /*0a30*/  @!P0 IMAD.WIDE R10, R19, 0x8, R10 ;  /* 0x00000008130a8825 */ /* 0x000fe400078e020a */
[----:B------:R-:W3:Y:S04]  /*0a40*/  @!P0 LDG.E.64 R14, desc[UR16][R14.64] ;  /* 0x000000100e0e8981 */ /* 0x000ee8000c1e1b00 */
[----:B------:R-:W3:Y:S01]  /*0a50*/  @!P0 LDG.E.64 R10, desc[UR16][R10.64] ;  /* 0x000000100a0a8981 */ /* 0x000ee2000c1e1b00 */
[----:B----4-:R-:W-:-:S08]  /*0a60*/  @P1 DFMA R2, R2, R4, R12 ;  /* 0x000000040202122b */ /* 0x010fd0000000000c */
[----:B--2---:R-:W-:-:S08]  /*0a70*/  @P1 DFMA R12, R8, R6, R2 ;  /* 0x00000006080c122b */ /* 0x004fd00000000002 */
[----:B---3--:R-:W-:-:S11]  /*0a80*/  @!P0 DFMA R12, R14, R10, R12 ;  /* 0x0000000a0e0c822b */ /* 0x008fd6000000000c */
.L_x_2:
[----:B------:R-:W1:Y:S01]  /*0a90*/  LDC.64 R2, c[0x0][0x390] ;  /* 0x0000e400ff027b82 */ /* 0x000e620000000a00 */
[----:B------:R-:W-:-:S05]  /*0aa0*/  IADD3 R21, PT, PT, R0, R21, RZ ;  /* 0x0000001500157210 */ /* 0x000fca0007ffe0ff */
[----:B-1----:R-:W-:-:S05]  /*0ab0*/  IMAD.WIDE R2, R21, 0x8, R2 ;  /* 0x0000000815027825 */ /* 0x002fca00078e0202 */
[----:B0-----:R-:W-:Y:S01]  /*0ac0*/  STG.E.64 desc[UR16][R2.64], R12 ;  /* 0x0000000c02007986 */ /* 0x001fe2000c101b10 */
[----:B------:R-:W-:Y:S05]  /*0ad0*/  EXIT ;  /* 0x000000000000794d */ /* 0x000fea0003800000 */
.L_x_4:
[----:B------:R-:W-:-:S00]  /*0ae0*/  BRA `(.L_x_4) ;  /* 0xfffffffc00fc7947 */ /* 0x000fc0000383ffff */
[----:B------:R-:W-:-:S00]  /*0af0*/  NOP ;  /* 0x0000000000007918 */ /* 0x000fc00000000000 */
        /* <DEDUP_REMOVED lines=8> */
.L_x_5:


//--------------------- .nv.shared.reserved.0     --------------------------
	.section	.nv.shared.reserved.0,"aw",@nobits
	.weak		__nv_reservedSMEM_offset_0_alias
	.size		__nv_reservedSMEM_offset_0_alias, 0, 64
	.other		__nv_reservedSMEM_offset_0_alias,@"STO_CUDA_RESERVED_SHARED STV_DEFAULT"
__nv_reservedSMEM_offset_0_alias:
	.zero		0
	.zero		64


//--------------------- .nv.constant0._Z13matmul_kernelPdS_S_i --------------------------
	.section	.nv.constant0._Z13matmul_kernelPdS_S_i,"a",@progbits
	.sectionflags	@""
	.align	4
.nv.constant0._Z13matmul_kernelPdS_S_i:
	.zero		924


//--------------------- SYMBOLS --------------------------

	.type		.nv.reservedSmem.offset0,@object
	.size		.nv.reservedSmem.offset0,0x4
